//
// Generated by NVIDIA NVVM Compiler
//
// Compiler Build ID: CL-36424714
// Cuda compilation tools, release 13.0, V13.0.88
// Based on NVVM 20.0.0
//

.version 9.0
.target sm_100
.address_size 64

	// .globl	_Z12process_dataPim

.visible .entry _Z12process_dataPim(
	.param .u64 .ptr .align 1 _Z12process_dataPim_param_0,
	.param .u64 _Z12process_dataPim_param_1
)
{
	.reg .pred 	%p<2>;
	.reg .b32 	%r<7>;
	.reg .b64 	%rd<7>;

	ld.param.u64 	%rd2, [_Z12process_dataPim_param_0];
	ld.param.u64 	%rd3, [_Z12process_dataPim_param_1];
	mov.u32 	%r1, %ctaid.x;
	mov.u32 	%r2, %ntid.x;
	mov.u32 	%r3, %tid.x;
	mad.lo.s32 	%r4, %r1, %r2, %r3;
	cvt.s64.s32 	%rd1, %r4;
	setp.le.u64 	%p1, %rd3, %rd1;
	@%p1 bra 	$L__BB0_2;
	cvta.to.global.u64 	%rd4, %rd2;
	shl.b64 	%rd5, %rd1, 2;
	add.s64 	%rd6, %rd4, %rd5;
	ld.global.u32 	%r5, [%rd6];
	shl.b32 	%r6, %r5, 1;
	st.global.u32 	[%rd6], %r6;
$L__BB0_2:
	ret;

}


// ===== COMPILED SASS (sm_100) =====

	.target	sm_100

	.elftype	@"ET_EXEC"


//--------------------- .note.nv.tkinfo           --------------------------
	.section	.note.nv.tkinfo,"",@"SHT_NOTE"
	.sectionflags	@"SHF_NOTE_NV_TKINFO"
	.tkinfo
        /*0018*/ 	.word	0x00000002
        /*0030*/ 	.string	""
        /*0030*/ 	.string	"ptxas"
        /*0030*/ 	.string	"Cuda compilation tools, release 13.0, V13.0.88"
        /*0030*/ 	.string	"Build cuda_13.0.r13.0/compiler.36424714_0"
        /*0030*/ 	.string	"-arch sm_100 -m 64 "



//--------------------- .note.nv.cuinfo           --------------------------
	.section	.note.nv.cuinfo,"",@"SHT_NOTE"
	.sectionflags	@"SHF_NOTE_NV_CUINFO"
        /*0018*/ 	.short	0x0002
        /*001a*/ 	.short	0x0064
        /*001c*/ 	.short	0x0082
	.zero		2


//--------------------- .nv.info                  --------------------------
	.section	.nv.info,"",@"SHT_CUDA_INFO"
	.align	4


	//----- nvinfo : EIATTR_REGCOUNT
	.align		4
        /*0000*/ 	.byte	0x04, 0x2f
        /*0002*/ 	.short	(.L_1 - .L_0)
	.align		4
.L_0:
        /*0004*/ 	.word	index@(_Z12process_dataPim)
        /*0008*/ 	.word	0x00000008


	//----- nvinfo : EIATTR_FRAME_SIZE
	.align		4
.L_1:
        /*000c*/ 	.byte	0x04, 0x11
        /*000e*/ 	.short	(.L_3 - .L_2)
	.align		4
.L_2:
        /*0010*/ 	.word	index@(_Z12process_dataPim)
        /*0014*/ 	.word	0x00000000


	//----- nvinfo : EIATTR_MIN_STACK_SIZE
	.align		4
.L_3:
        /*0018*/ 	.byte	0x04, 0x12
        /*001a*/ 	.short	(.L_5 - .L_4)
	.align		4
.L_4:
        /*001c*/ 	.word	index@(_Z12process_dataPim)
        /*0020*/ 	.word	0x00000000
.L_5:


//--------------------- .nv.compat                --------------------------
	.section	.nv.compat,"",@"SHT_CUDA_COMPAT_INFO"
	.align	4
        /*0000*/ 	.byte	0x02, 0x09, 0x00, 0x00, 0x02, 0x02, 0x01, 0x00, 0x02, 0x05, 0x05, 0x00, 0x03, 0x07, 0x01, 0x01
        /*0010*/ 	.byte	0x02, 0x03, 0x00, 0x00, 0x02, 0x06, 0x01, 0x00, 0x04, 0x0b, 0x08, 0x00, 0x09, 0x00, 0x00, 0x00
        /*0020*/ 	.byte	0x00, 0x00, 0x00, 0x00


//--------------------- .nv.info._Z12process_dataPim --------------------------
	.section	.nv.info._Z12process_dataPim,"",@"SHT_CUDA_INFO"
	.sectionflags	@""
	.align	4


	//----- nvinfo : EIATTR_CUDA_API_VERSION
	.align		4
        /*0000*/ 	.byte	0x04, 0x37
        /*0002*/ 	.short	(.L_7 - .L_6)
.L_6:
        /*0004*/ 	.word	0x00000082


	//----- nvinfo : EIATTR_KPARAM_INFO
	.align		4
.L_7:
        /*0008*/ 	.byte	0x04, 0x17
        /*000a*/ 	.short	(.L_9 - .L_8)
.L_8:
        /*000c*/ 	.word	0x00000000
        /*0010*/ 	.short	0x0001
        /*0012*/ 	.short	0x0008
        /*0014*/ 	.byte	0x00, 0xf0, 0x21, 0x00


	//----- nvinfo : EIATTR_KPARAM_INFO
	.align		4
.L_9:
        /*0018*/ 	.byte	0x04, 0x17
        /*001a*/ 	.short	(.L_11 - .L_10)
.L_10:
        /*001c*/ 	.word	0x00000000
        /*0020*/ 	.short	0x0000
        /*0022*/ 	.short	0x0000
        /*0024*/ 	.byte	0x00, 0xf5, 0x21, 0x00


	//----- nvinfo : EIATTR_SPARSE_MMA_MASK
	.align		4
.L_11:
        /*0028*/ 	.byte	0x03, 0x50
        /*002a*/ 	.short	0x0000


	//----- nvinfo : EIATTR_MAXREG_COUNT
	.align		4
        /*002c*/ 	.byte	0x03, 0x1b
        /*002e*/ 	.short	0x00ff


	//----- nvinfo : EIATTR_MERCURY_ISA_VERSION
	.align		4
        /*0030*/ 	.byte	0x03, 0x5f
        /*0032*/ 	.short	0x0101


	//----- nvinfo : EIATTR_VRC_CTA_INIT_COUNT
	.align		4
        /*0034*/ 	.byte	0x02, 0x4a
	.zero		1
	.zero		1


	//----- nvinfo : EIATTR_EXIT_INSTR_OFFSETS
	.align		4
        /*0038*/ 	.byte	0x04, 0x1c
        /*003a*/ 	.short	(.L_13 - .L_12)


	//   ....[0]....
.L_12:
        /*003c*/ 	.word	0x00000090


	//   ....[1]....
        /*0040*/ 	.word	0x00000110


	//----- nvinfo : EIATTR_CBANK_PARAM_SIZE
	.align		4
.L_13:
        /*0044*/ 	.byte	0x03, 0x19
        /*0046*/ 	.short	0x0010


	//----- nvinfo : EIATTR_PARAM_CBANK
	.align		4
        /*0048*/ 	.byte	0x04, 0x0a
        /*004a*/ 	.short	(.L_15 - .L_14)
	.align		4
.L_14:
        /*004c*/ 	.word	index@(.nv.constant0._Z12process_dataPim)
        /*0050*/ 	.short	0x0380
        /*0052*/ 	.short	0x0010


	//----- nvinfo : EIATTR_SW_WAR
	.align		4
.L_15:
        /*0054*/ 	.byte	0x04, 0x36
        /*0056*/ 	.short	(.L_17 - .L_16)
.L_16:
        /*0058*/ 	.word	0x00000008
.L_17:


//--------------------- .nv.callgraph             --------------------------
	.section	.nv.callgraph,"",@"SHT_CUDA_CALLGRAPH"
	.align	4
	.sectionentsize	8
	.align		4
        /*0000*/ 	.word	0x00000000
	.align		4
        /*0004*/ 	.word	0xffffffff
	.align		4
        /*0008*/ 	.word	0x00000000
	.align		4
        /*000c*/ 	.word	0xfffffffe
	.align		4
        /*0010*/ 	.word	0x00000000
	.align		4
        /*0014*/ 	.word	0xfffffffd
	.align		4
        /*0018*/ 	.word	0x00000000
	.align		4
        /*001c*/ 	.word	0xfffffffc


//--------------------- .text._Z12process_dataPim --------------------------
	.section	.text._Z12process_dataPim,"ax",@progbits
	.align	128
        .global         _Z12process_dataPim
        .type           _Z12process_dataPim,@function
        .size           _Z12process_dataPim,(.L_x_1 - _Z12process_dataPim)
        .other          _Z12process_dataPim,@"STO_CUDA_ENTRY STV_DEFAULT"
_Z12process_dataPim:
.text._Z12process_dataPim:
[----:B------:R-:W-:Y:S01]  /*0000*/  LDC R1, c[0x0][0x37c] ;  /* 0x0000df00ff017b82 */ /* 0x000fe20000000800 */
[----:B------:R-:W0:Y:S07]  /*0010*/  S2R R3, SR_TID.X ;  /* 0x0000000000037919 */ /* 0x000e2e0000002100 */
[----:B------:R-:W0:Y:S01]  /*0020*/  S2UR UR4, SR_CTAID.X ;  /* 0x00000000000479c3 */ /* 0x000e220000002500 */
[----:B------:R-:W1:Y:S07]  /*0030*/  LDCU.64 UR6, c[0x0][0x388] ;  /* 0x00007100ff0677ac */ /* 0x000e6e0008000a00 */
[----:B------:R-:W0:Y:S02]  /*0040*/  LDC R0, c[0x0][0x360] ;  /* 0x0000d800ff007b82 */ /* 0x000e240000000800 */
[----:B0-----:R-:W-:-:S05]  /*0050*/  IMAD R0, R0, UR4, R3 ;  /* 0x0000000400007c24 */ /* 0x001fca000f8e0203 */
[----:B-1----:R-:W-:Y:S02]  /*0060*/  ISETP.GE.U32.AND P0, PT, R0, UR6, PT ;  /* 0x0000000600007c0c */ /* 0x002fe4000bf06070 */
[----:B------:R-:W-:-:S04]  /*0070*/  SHF.R.S32.HI R3, RZ, 0x1f, R0 ;  /* 0x0000001fff037819 */ /* 0x000fc80000011400 */
[----:B------:R-:W-:-:S13]  /*0080*/  ISETP.GE.U32.AND.EX P0, PT, R3, UR7, PT, P0 ;  /* 0x0000000703007c0c */ /* 0x000fda000bf06100 */
[----:B------:R-:W-:Y:S05]  /*0090*/  @P0 EXIT ;  /* 0x000000000000094d */ /* 0x000fea0003800000 */
[----:B------:R-:W0:Y:S01]  /*00a0*/  LDCU.64 UR6, c[0x0][0x380] ;  /* 0x00007000ff0677ac */ /* 0x000e220008000a00 */
[----:B------:R-:W1:Y:S01]  /*00b0*/  LDCU.64 UR4, c[0x0][0x358] ;  /* 0x00006b00ff0477ac */ /* 0x000e620008000a00 */
[----:B0-----:R-:W-:-:S04]  /*00c0*/  LEA R2, P0, R0, UR6, 0x2 ;  /* 0x0000000600027c11 */ /* 0x001fc8000f8010ff */
[----:B------:R-:W-:-:S05]  /*00d0*/  LEA.HI.X R3, R0, UR7, R3, 0x2, P0 ;  /* 0x0000000700037c11 */ /* 0x000fca00080f1403 */
[----:B-1----:R-:W2:Y:S02]  /*00e0*/  LDG.E R0, desc[UR4][R2.64] ;  /* 0x0000000402007981 */ /* 0x002ea4000c1e1900 */
[----:B--2---:R-:W-:-:S05]  /*00f0*/  IMAD.SHL.U32 R5, R0, 0x2, RZ ;  /* 0x0000000200057824 */ /* 0x004fca00078e00ff */
[----:B------:R-:W-:Y:S01]  /*0100*/  STG.E desc[UR4][R2.64], R5 ;  /* 0x0000000502007986 */ /* 0x000fe2000c101904 */
[----:B------:R-:W-:Y:S05]  /*0110*/  EXIT ;  /* 0x000000000000794d */ /* 0x000fea0003800000 */
.L_x_0:
[----:B------:R-:W-:-:S00]  /*0120*/  BRA `(.L_x_0) ;  /* 0xfffffffc00fc7947 */ /* 0x000fc0000383ffff */
[----:B------:R-:W-:-:S00]  /*0130*/  NOP ;  /* 0x0000000000007918 */ /* 0x000fc00000000000 */
        /* <DEDUP_REMOVED lines=12> */
.L_x_1:


//--------------------- .nv.shared.reserved.0     --------------------------
	.section	.nv.shared.reserved.0,"aw",@nobits
	.weak		__nv_reservedSMEM_offset_0_alias
	.size		__nv_reservedSMEM_offset_0_alias, 0, 64
	.other		__nv_reservedSMEM_offset_0_alias,@"STO_CUDA_RESERVED_SHARED STV_DEFAULT"
__nv_reservedSMEM_offset_0_alias:
	.zero		0
	.zero		64


//--------------------- .nv.constant0._Z12process_dataPim --------------------------
	.section	.nv.constant0._Z12process_dataPim,"a",@progbits
	.sectionflags	@""
	.align	4
.nv.constant0._Z12process_dataPim:
	.zero		912


//--------------------- SYMBOLS --------------------------

	.type		.nv.reservedSmem.offset0,@object
	.size		.nv.reservedSmem.offset0,0x4
